	.headerflags	@"EF_CUDA_TEXMODE_UNIFIED EF_CUDA_64BIT_ADDRESS EF_CUDA_ACCELERATORS EF_CUDA_SM90 EF_CUDA_VIRTUAL_SM(EF_CUDA_SM90)"
	.elftype	@"ET_EXEC"


//--------------------- .nv.info                  --------------------------
	.section	.nv.info,"",@"SHT_CUDA_INFO"
	.align	4


	//----- nvinfo : EIATTR_REGCOUNT
	.align		4
        /*0000*/ 	.byte	0x04, 0x2f
        /*0002*/ 	.short	(.L_1 - .L_0)
	.align		4
.L_0:
        /*0004*/ 	.word	index@(triton_poi_fused_max_pool2d_with_indices_4)
        /*0008*/ 	.word	0x0000001e


	//----- nvinfo : EIATTR_MIN_STACK_SIZE
	.align		4
.L_1:
        /*000c*/ 	.byte	0x04, 0x12
        /*000e*/ 	.short	(.L_3 - .L_2)
	.align		4
.L_2:
        /*0010*/ 	.word	index@(triton_poi_fused_max_pool2d_with_indices_4)
        /*0014*/ 	.word	0x00000000


	//----- nvinfo : EIATTR_FRAME_SIZE
	.align		4
.L_3:
        /*0018*/ 	.byte	0x04, 0x11
        /*001a*/ 	.short	(.L_5 - .L_4)
	.align		4
.L_4:
        /*001c*/ 	.word	index@(triton_poi_fused_max_pool2d_with_indices_4)
        /*0020*/ 	.word	0x00000000


	//----- nvinfo : EIATTR_MIN_STACK_SIZE
	.align		4
.L_5:
        /*0024*/ 	.byte	0x04, 0x12
        /*0026*/ 	.short	(.L_7 - .L_6)
	.align		4
.L_6:
        /*0028*/ 	.word	index@(triton_poi_fused_max_pool2d_with_indices_4)
        /*002c*/ 	.word	0x00000000
.L_7:


//--------------------- .nv.info.triton_poi_fused_max_pool2d_with_indices_4 --------------------------
	.section	.nv.info.triton_poi_fused_max_pool2d_with_indices_4,"",@"SHT_CUDA_INFO"
	.sectionflags	@""
	.align	4


	//----- nvinfo : EIATTR_CUDA_API_VERSION
	.align		4
        /*0000*/ 	.byte	0x04, 0x37
        /*0002*/ 	.short	(.L_9 - .L_8)
.L_8:
        /*0004*/ 	.word	0x0000007c


	//----- nvinfo : EIATTR_KPARAM_INFO
	.align		4
.L_9:
        /*0008*/ 	.byte	0x04, 0x17
        /*000a*/ 	.short	(.L_11 - .L_10)
.L_10:
        /*000c*/ 	.word	0x00000000
        /*0010*/ 	.short	0x0002
        /*0012*/ 	.short	0x0010
        /*0014*/ 	.byte	0x00, 0xf0, 0x11, 0x00


	//----- nvinfo : EIATTR_KPARAM_INFO
	.align		4
.L_11:
        /*0018*/ 	.byte	0x04, 0x17
        /*001a*/ 	.short	(.L_13 - .L_12)
.L_12:
        /*001c*/ 	.word	0x00000000
        /*0020*/ 	.short	0x0001
        /*0022*/ 	.short	0x0008
        /*0024*/ 	.byte	0x00, 0xf4, 0x21, 0x00


	//----- nvinfo : EIATTR_KPARAM_INFO
	.align		4
.L_13:
        /*0028*/ 	.byte	0x04, 0x17
        /*002a*/ 	.short	(.L_15 - .L_14)
.L_14:
        /*002c*/ 	.word	0x00000000
        /*0030*/ 	.short	0x0000
        /*0032*/ 	.short	0x0000
        /*0034*/ 	.byte	0x00, 0xf4, 0x21, 0x00


	//----- nvinfo : EIATTR_SPARSE_MMA_MASK
	.align		4
.L_15:
        /*0038*/ 	.byte	0x03, 0x50
        /*003a*/ 	.short	0x0000


	//----- nvinfo : EIATTR_MAXREG_COUNT
	.align		4
        /*003c*/ 	.byte	0x03, 0x1b
        /*003e*/ 	.short	0x00ff


	//----- nvinfo : EIATTR_EXIT_INSTR_OFFSETS
	.align		4
        /*0040*/ 	.byte	0x04, 0x1c
        /*0042*/ 	.short	(.L_17 - .L_16)


	//   ....[0]....
.L_16:
        /*0044*/ 	.word	0x000008d0


	//----- nvinfo : EIATTR_REQNTID
	.align		4
.L_17:
        /*0048*/ 	.byte	0x04, 0x10
        /*004a*/ 	.short	(.L_19 - .L_18)
.L_18:
        /*004c*/ 	.word	0x00000100
        /*0050*/ 	.word	0x00000001
        /*0054*/ 	.word	0x00000001


	//----- nvinfo : EIATTR_CBANK_PARAM_SIZE
	.align		4
.L_19:
        /*0058*/ 	.byte	0x03, 0x19
        /*005a*/ 	.short	0x0014


	//----- nvinfo : EIATTR_PARAM_CBANK
	.align		4
        /*005c*/ 	.byte	0x04, 0x0a
        /*005e*/ 	.short	(.L_21 - .L_20)
	.align		4
.L_20:
        /*0060*/ 	.word	index@(.nv.constant0.triton_poi_fused_max_pool2d_with_indices_4)
        /*0064*/ 	.short	0x0210
        /*0066*/ 	.short	0x0014


	//----- nvinfo : EIATTR_SW_WAR
	.align		4
.L_21:
        /*0068*/ 	.byte	0x04, 0x36
        /*006a*/ 	.short	(.L_23 - .L_22)
.L_22:
        /*006c*/ 	.word	0x00000008
.L_23:


//--------------------- .nv.callgraph             --------------------------
	.section	.nv.callgraph,"",@"SHT_CUDA_CALLGRAPH"
	.align	4
	.sectionentsize	8
	.align		4
        /*0000*/ 	.word	0x00000000
	.align		4
        /*0004*/ 	.word	0xffffffff
	.align		4
        /*0008*/ 	.word	0x00000000
	.align		4
        /*000c*/ 	.word	0xfffffffe
	.align		4
        /*0010*/ 	.word	0x00000000
	.align		4
        /*0014*/ 	.word	0xfffffffd
	.align		4
        /*0018*/ 	.word	0x00000000
	.align		4
        /*001c*/ 	.word	0xfffffffc


//--------------------- .text.triton_poi_fused_max_pool2d_with_indices_4 --------------------------
	.section	.text.triton_poi_fused_max_pool2d_with_indices_4,"ax",@progbits
	.align	128
        .global         triton_poi_fused_max_pool2d_with_indices_4
        .type           triton_poi_fused_max_pool2d_with_indices_4,@function
        .size           triton_poi_fused_max_pool2d_with_indices_4,(.L_x_1 - triton_poi_fused_max_pool2d_with_indices_4)
        .other          triton_poi_fused_max_pool2d_with_indices_4,@"STO_CUDA_ENTRY STV_DEFAULT"
triton_poi_fused_max_pool2d_with_indices_4:
.text.triton_poi_fused_max_pool2d_with_indices_4:
[----:B------:R-:W-:Y:S01]  /*0000*/  LDC R1, c[0x0][0x28] ;  /* 0x00000a00ff017b82 */ /* 0x000fe20000000800 */
[----:B------:R-:W1:Y:S07]  /*0010*/  S2R R0, SR_TID.X ;  /* 0x0000000000007919 */ /* 0x000e6e0000002100 */
[----:B------:R-:W2:Y:S01]  /*0020*/  LDC.64 R4, c[0x0][0x210] ;  /* 0x00008400ff047b82 */ /* 0x000ea20000000a00 */
[----:B------:R-:W-:Y:S01]  /*0030*/  ULDC.64 UR4, c[0x0][0x208] ;  /* 0x0000820000047ab9 */ /* 0x000fe20000000a00 */
[----:B------:R-:W3:Y:S01]  /*0040*/  S2R R11, SR_CTAID.X ;  /* 0x00000000000b7919 */ /* 0x000ee20000002500 */
[----:B-1----:R-:W-:Y:S01]  /*0050*/  IMAD.SHL.U32 R0, R0, 0x2, RZ ;  /* 0x0000000200007824 */ /* 0x002fe200078e00ff */
[----:B---3--:R-:W-:-:S04]  /*0060*/  SHF.R.S32.HI R2, RZ, 0x16, R11 ;  /* 0x00000016ff027819 */ /* 0x008fc8000001140b */
[----:B------:R-:W-:Y:S02]  /*0070*/  LOP3.LUT R0, R0, 0x1fe, RZ, 0xc0, !PT ;  /* 0x000001fe00007812 */ /* 0x000fe400078ec0ff */
[----:B------:R-:W-:-:S03]  /*0080*/  SGXT R2, R2, 0x1 ;  /* 0x000000010202781a */ /* 0x000fc60000000200 */
[----:B------:R-:W-:-:S04]  /*0090*/  IMAD R11, R11, 0x200, R0 ;  /* 0x000002000b0b7824 */ /* 0x000fc800078e0200 */
[C---:B------:R-:W-:Y:S01]  /*00a0*/  VIADD R15, R11.reuse, 0xffffdf80 ;  /* 0xffffdf800b0f7836 */ /* 0x040fe20000000000 */
[CC--:B------:R-:W-:Y:S01]  /*00b0*/  LEA.HI R0, R2.reuse, R11.reuse, RZ, 0x7 ;  /* 0x0000000b02007211 */ /* 0x0c0fe200078f38ff */
[----:B------:R-:W-:Y:S01]  /*00c0*/  VIADD R17, R11, 0xffffe000 ;  /* 0xffffe0000b117836 */ /* 0x000fe20000000000 */
[----:B------:R-:W-:Y:S01]  /*00d0*/  LEA.HI R2, R2, R11, RZ, 0xd ;  /* 0x0000000b02027211 */ /* 0x000fe200078f68ff */
[----:B--2---:R-:W-:Y:S01]  /*00e0*/  IMAD.WIDE R14, R15, 0x4, R4 ;  /* 0x000000040f0e7825 */ /* 0x004fe200078e0204 */
[----:B------:R-:W-:Y:S02]  /*00f0*/  SHF.R.S32.HI R0, RZ, 0x7, R0 ;  /* 0x00000007ff007819 */ /* 0x000fe40000011400 */
[----:B------:R-:W-:Y:S01]  /*0100*/  SHF.R.S32.HI R2, RZ, 0xd, R2 ;  /* 0x0000000dff027819 */ /* 0x000fe20000011402 */
[----:B------:R-:W-:Y:S01]  /*0110*/  IMAD.WIDE R16, R17, 0x4, R4 ;  /* 0x0000000411107825 */ /* 0x000fe200078e0204 */
[----:B------:R-:W-:Y:S02]  /*0120*/  LEA.HI R3, R0, R0, RZ, 0x6 ;  /* 0x0000000000037211 */ /* 0x000fe400078f30ff */
[----:B------:R-:W-:-:S02]  /*0130*/  LEA.HI R6, R2, R2, RZ, 0x6 ;  /* 0x0000000202067211 */ /* 0x000fc400078f30ff */
[----:B------:R-:W-:Y:S02]  /*0140*/  LOP3.LUT R3, R3, 0xffffffc0, RZ, 0xc0, !PT ;  /* 0xffffffc003037812 */ /* 0x000fe400078ec0ff */
[----:B------:R-:W-:Y:S02]  /*0150*/  LOP3.LUT R9, R6, 0xffffffc0, RZ, 0xc0, !PT ;  /* 0xffffffc006097812 */ /* 0x000fe400078ec0ff */
[----:B------:R-:W-:Y:S01]  /*0160*/  CS2R R6, SRZ ;  /* 0x0000000000067805 */ /* 0x000fe2000001ff00 */
[----:B------:R-:W-:Y:S02]  /*0170*/  IMAD.IADD R10, R0, 0x1, -R3 ;  /* 0x00000001000a7824 */ /* 0x000fe400078e0a03 */
[----:B------:R-:W-:Y:S01]  /*0180*/  IMAD.IADD R9, R2, 0x1, -R9 ;  /* 0x0000000102097824 */ /* 0x000fe200078e0a09 */
[----:B------:R-:W-:Y:S02]  /*0190*/  CS2R R2, SRZ ;  /* 0x0000000000027805 */ /* 0x000fe4000001ff00 */
[----:B------:R-:W-:-:S02]  /*01a0*/  ISETP.GT.AND P1, PT, R10, RZ, PT ;  /* 0x000000ff0a00720c */ /* 0x000fc40003f24270 */
[C---:B------:R-:W-:Y:S02]  /*01b0*/  ISETP.GT.AND P0, PT, R10.reuse, -0x1, PT ;  /* 0xffffffff0a00780c */ /* 0x040fe40003f04270 */
[C---:B------:R-:W-:Y:S02]  /*01c0*/  ISETP.GT.AND P3, PT, R9.reuse, RZ, P1 ;  /* 0x000000ff0900720c */ /* 0x040fe40000f64270 */
[----:B------:R-:W-:Y:S01]  /*01d0*/  ISETP.GT.AND P2, PT, R9, RZ, P0 ;  /* 0x000000ff0900720c */ /* 0x000fe20000744270 */
[----:B------:R-:W-:-:S10]  /*01e0*/  VIADD R0, R10, 0x1 ;  /* 0x000000010a007836 */ /* 0x000fd40000000000 */
[----:B------:R-:W2:Y:S04]  /*01f0*/  @P3 LDG.E.64 R2, desc[UR4][R14.64] ;  /* 0x000000040e023981 */ /* 0x000ea8000c1e1b00 */
[----:B------:R1:W3:Y:S01]  /*0200*/  @P2 LDG.E.64 R6, desc[UR4][R16.64] ;  /* 0x0000000410062981 */ /* 0x0002e2000c1e1b00 */
[----:B------:R-:W-:Y:S01]  /*0210*/  ISETP.GE.U32.AND P0, PT, R0, 0x40, PT ;  /* 0x000000400000780c */ /* 0x000fe20003f06070 */
[----:B------:R-:W-:Y:S01]  /*0220*/  VIADD R19, R11, 0xffffe080 ;  /* 0xffffe0800b137836 */ /* 0x000fe20000000000 */
[----:B------:R-:W-:Y:S02]  /*0230*/  CS2R R12, SRZ ;  /* 0x00000000000c7805 */ /* 0x000fe4000001ff00 */
[----:B------:R-:W-:Y:S01]  /*0240*/  ISETP.GT.AND P4, PT, R9, RZ, !P0 ;  /* 0x000000ff0900720c */ /* 0x000fe20004784270 */
[----:B------:R-:W-:-:S12]  /*0250*/  IMAD.WIDE R18, R19, 0x4, R4 ;  /* 0x0000000413127825 */ /* 0x000fd800078e0204 */
[----:B------:R-:W4:Y:S01]  /*0260*/  @P4 LDG.E.64 R12, desc[UR4][R18.64] ;  /* 0x00000004120c4981 */ /* 0x000f22000c1e1b00 */
[----:B------:R-:W-:Y:S01]  /*0270*/  ISETP.GT.AND P1, PT, R9, -0x1, P1 ;  /* 0xffffffff0900780c */ /* 0x000fe20000f24270 */
[----:B------:R-:W-:-:S04]  /*0280*/  VIADD R21, R11, 0xffffff80 ;  /* 0xffffff800b157836 */ /* 0x000fc80000000000 */
[----:B------:R-:W-:-:S04]  /*0290*/  IMAD.WIDE R20, R21, 0x4, R4 ;  /* 0x0000000415147825 */ /* 0x000fc800078e0204 */
[----:B------:R-:W-:Y:S01]  /*02a0*/  IMAD.WIDE R22, R11, 0x4, R4 ;  /* 0x000000040b167825 */ /* 0x000fe200078e0204 */
[----:B------:R-:W-:-:S03]  /*02b0*/  ISETP.GT.AND P0, PT, R9, -0x1, !P0 ;  /* 0xffffffff0900780c */ /* 0x000fc60004704270 */
[----:B------:R-:W-:-:S04]  /*02c0*/  VIADD R27, R11, 0x80 ;  /* 0x000000800b1b7836 */ /* 0x000fc80000000000 */
[----:B------:R-:W-:-:S04]  /*02d0*/  IMAD.WIDE R26, R27, 0x4, R4 ;  /* 0x000000041b1a7825 */ /* 0x000fc800078e0204 */
[----:B------:R-:W-:-:S04]  /*02e0*/  VIADD R25, R11, 0x2000 ;  /* 0x000020000b197836 */ /* 0x000fc80000000000 */
[----:B------:R-:W-:Y:S01]  /*02f0*/  IMAD.WIDE R24, R25, 0x4, R4 ;  /* 0x0000000419187825 */ /* 0x000fe200078e0204 */
[----:B--2---:R-:W-:Y:S02]  /*0300*/  SEL R15, R2, 0xff800000, P3 ;  /* 0xff800000020f7807 */ /* 0x004fe40001800000 */
[----:B-1----:R-:W-:Y:S02]  /*0310*/  SEL R17, R3, 0xff800000, P3 ;  /* 0xff80000003117807 */ /* 0x002fe40001800000 */
[----:B------:R-:W-:Y:S02]  /*0320*/  CS2R R2, SRZ ;  /* 0x0000000000027805 */ /* 0x000fe4000001ff00 */
[----:B---3--:R-:W-:Y:S02]  /*0330*/  SEL R14, R6, 0xff800000, P2 ;  /* 0xff800000060e7807 */ /* 0x008fe40001000000 */
[----:B------:R-:W-:Y:S02]  /*0340*/  SEL R16, R7, 0xff800000, P2 ;  /* 0xff80000007107807 */ /* 0x000fe40001000000 */
[----:B------:R-:W-:Y:S01]  /*0350*/  FSETP.GT.AND P5, PT, R14, R15, PT ;  /* 0x0000000f0e00720b */ /* 0x000fe20003fa4000 */
[----:B------:R1:W2:Y:S01]  /*0360*/  @P1 LDG.E.64 R2, desc[UR4][R20.64] ;  /* 0x0000000414021981 */ /* 0x0002a2000c1e1b00 */
[----:B------:R-:W-:-:S02]  /*0370*/  FSETP.GT.AND P2, PT, R16, R17, PT ;  /* 0x000000111000720b */ /* 0x000fc40003f44000 */
[C---:B------:R-:W-:Y:S02]  /*0380*/  LOP3.LUT R6, R9.reuse, R10, RZ, 0xfc, !PT ;  /* 0x0000000a09067212 */ /* 0x040fe400078efcff */
[----:B------:R-:W-:Y:S02]  /*0390*/  FSETP.NAN.AND P6, PT, R14, R14, PT ;  /* 0x0000000e0e00720b */ /* 0x000fe40003fc8000 */
[----:B------:R-:W-:Y:S02]  /*03a0*/  ISETP.GT.AND P3, PT, R6, -0x1, PT ;  /* 0xffffffff0600780c */ /* 0x000fe40003f64270 */
[----:B------:R-:W-:Y:S01]  /*03b0*/  CS2R R6, SRZ ;  /* 0x0000000000067805 */ /* 0x000fe2000001ff00 */
[----:B-1----:R-:W-:Y:S02]  /*03c0*/  VIADD R21, R9, 0x1 ;  /* 0x0000000109157836 */ /* 0x002fe40000000000 */
[----:B------:R-:W-:Y:S02]  /*03d0*/  @!P5 FSEL R14, R14, R15, P6 ;  /* 0x0000000f0e0ed208 */ /* 0x000fe40003000000 */
[----:B------:R-:W-:-:S04]  /*03e0*/  FSETP.NAN.AND P5, PT, R16, R16, PT ;  /* 0x000000101000720b */ /* 0x000fc80003fa8000 */
[----:B------:R-:W-:Y:S02]  /*03f0*/  @!P2 FSEL R16, R16, R17, P5 ;  /* 0x000000111010a208 */ /* 0x000fe40002800000 */
[----:B----4-:R-:W-:Y:S01]  /*0400*/  SEL R17, R12, 0xff800000, P4 ;  /* 0xff8000000c117807 */ /* 0x010fe20002000000 */
[----:B------:R1:W3:Y:S03]  /*0410*/  @P3 LDG.E.64 R6, desc[UR4][R22.64] ;  /* 0x0000000416063981 */ /* 0x0002e6000c1e1b00 */
[-C--:B------:R-:W-:Y:S02]  /*0420*/  FSETP.NAN.AND P6, PT, R17, R17.reuse, PT ;  /* 0x000000111100720b */ /* 0x080fe40003fc8000 */
[----:B------:R-:W-:Y:S02]  /*0430*/  ISETP.GE.U32.AND P2, PT, R21, 0x40, PT ;  /* 0x000000401500780c */ /* 0x000fe40003f46070 */
[----:B------:R-:W-:-:S02]  /*0440*/  FSETP.GEU.AND P5, PT, R14, R17, PT ;  /* 0x000000110e00720b */ /* 0x000fc40003fae000 */
[----:B------:R-:W-:Y:S02]  /*0450*/  CS2R R8, SRZ ;  /* 0x0000000000087805 */ /* 0x000fe4000001ff00 */
[----:B------:R-:W-:Y:S02]  /*0460*/  SEL R19, R13, 0xff800000, P4 ;  /* 0xff8000000d137807 */ /* 0x000fe40002000000 */
[C---:B------:R-:W-:Y:S01]  /*0470*/  ISETP.GT.AND P4, PT, R10.reuse, RZ, !P2 ;  /* 0x000000ff0a00720c */ /* 0x040fe20005784270 */
[----:B-1----:R-:W-:Y:S01]  /*0480*/  VIADD R23, R11, 0x1f80 ;  /* 0x00001f800b177836 */ /* 0x002fe20000000000 */
[----:B------:R-:W-:Y:S01]  /*0490*/  ISETP.GT.AND P2, PT, R10, -0x1, !P2 ;  /* 0xffffffff0a00780c */ /* 0x000fe20005744270 */
[----:B------:R-:W4:Y:S01]  /*04a0*/  @P0 LDG.E.64 R8, desc[UR4][R26.64] ;  /* 0x000000041a080981 */ /* 0x000f22000c1e1b00 */
[----:B------:R-:W-:Y:S02]  /*04b0*/  @!P6 FSEL R17, R17, R14, !P5 ;  /* 0x0000000e1111e208 */ /* 0x000fe40006800000 */
[----:B------:R-:W-:-:S02]  /*04c0*/  FSETP.NAN.AND P5, PT, R19, R19, PT ;  /* 0x000000131300720b */ /* 0x000fc40003fa8000 */
[----:B------:R-:W-:Y:S01]  /*04d0*/  CS2R R12, SRZ ;  /* 0x00000000000c7805 */ /* 0x000fe2000001ff00 */
[----:B------:R-:W-:Y:S01]  /*04e0*/  IMAD.WIDE R22, R23, 0x4, R4 ;  /* 0x0000000417167825 */ /* 0x000fe200078e0204 */
[----:B------:R-:W-:Y:S02]  /*04f0*/  CS2R R14, SRZ ;  /* 0x00000000000e7805 */ /* 0x000fe4000001ff00 */
[----:B------:R-:W-:Y:S02]  /*0500*/  FSETP.GEU.AND P6, PT, R16, R19, PT ;  /* 0x000000131000720b */ /* 0x000fe40003fce000 */
[----:B------:R-:W-:Y:S01]  /*0510*/  LOP3.LUT R0, R21, R0, RZ, 0xfc, !PT ;  /* 0x0000000015007212 */ /* 0x000fe200078efcff */
[----:B------:R-:W5:Y:S01]  /*0520*/  @P4 LDG.E.64 R12, desc[UR4][R22.64] ;  /* 0x00000004160c4981 */ /* 0x000f62000c1e1b00 */
[----:B------:R-:W-:-:S03]  /*0530*/  VIADD R21, R11, 0x2080 ;  /* 0x000020800b157836 */ /* 0x000fc60000000000 */
[----:B------:R-:W5:Y:S01]  /*0540*/  @P2 LDG.E.64 R14, desc[UR4][R24.64] ;  /* 0x00000004180e2981 */ /* 0x000f62000c1e1b00 */
[----:B------:R-:W-:Y:S02]  /*0550*/  @!P5 FSEL R19, R19, R16, !P6 ;  /* 0x000000101313d208 */ /* 0x000fe40007000000 */
[----:B------:R-:W-:Y:S01]  /*0560*/  ISETP.GE.U32.AND P5, PT, R0, 0x40, PT ;  /* 0x000000400000780c */ /* 0x000fe20003fa6070 */
[----:B------:R-:W-:Y:S01]  /*0570*/  IMAD.WIDE R20, R21, 0x4, R4 ;  /* 0x0000000415147825 */ /* 0x000fe200078e0204 */
[----:B------:R-:W-:-:S11]  /*0580*/  CS2R R4, SRZ ;  /* 0x0000000000047805 */ /* 0x000fd6000001ff00 */
[----:B------:R-:W5:Y:S01]  /*0590*/  @!P5 LDG.E.64 R4, desc[UR4][R20.64] ;  /* 0x000000041404d981 */ /* 0x000f62000c1e1b00 */
[----:B--2---:R-:W-:-:S04]  /*05a0*/  SEL R2, R2, 0xff800000, P1 ;  /* 0xff80000002027807 */ /* 0x004fc80000800000 */
[-C--:B------:R-:W-:Y:S02]  /*05b0*/  FSETP.NAN.AND P6, PT, R2, R2.reuse, PT ;  /* 0x000000020200720b */ /* 0x080fe40003fc8000 */
[----:B------:R-:W-:Y:S02]  /*05c0*/  SEL R0, R3, 0xff800000, P1 ;  /* 0xff80000003007807 */ /* 0x000fe40000800000 */
[----:B------:R-:W-:-:S09]  /*05d0*/  FSETP.GEU.AND P1, PT, R17, R2, PT ;  /* 0x000000021100720b */ /* 0x000fd20003f2e000 */
[----:B------:R-:W-:Y:S02]  /*05e0*/  @!P6 FSEL R2, R2, R17, !P1 ;  /* 0x000000110202e208 */ /* 0x000fe40004800000 */
[-C--:B------:R-:W-:Y:S02]  /*05f0*/  FSETP.NAN.AND P6, PT, R0, R0.reuse, PT ;  /* 0x000000000000720b */ /* 0x080fe40003fc8000 */
[----:B---3--:R-:W-:Y:S02]  /*0600*/  SEL R17, R6, 0xff800000, P3 ;  /* 0xff80000006117807 */ /* 0x008fe40001800000 */
[----:B------:R-:W-:Y:S02]  /*0610*/  SEL R7, R7, 0xff800000, P3 ;  /* 0xff80000007077807 */ /* 0x000fe40001800000 */
[----:B------:R-:W-:Y:S02]  /*0620*/  FSETP.NAN.AND P3, PT, R17, R17, PT ;  /* 0x000000111100720b */ /* 0x000fe40003f68000 */
[----:B------:R-:W-:-:S05]  /*0630*/  FSETP.GEU.AND P1, PT, R19, R0, PT ;  /* 0x000000001300720b */ /* 0x000fca0003f2e000 */
[----:B------:R-:W-:Y:S02]  /*0640*/  @!P6 FSEL R0, R0, R19, !P1 ;  /* 0x000000130000e208 */ /* 0x000fe40004800000 */
[----:B------:R-:W-:Y:S02]  /*0650*/  FSETP.NAN.AND P1, PT, R7, R7, PT ;  /* 0x000000070700720b */ /* 0x000fe40003f28000 */
[----:B------:R-:W-:Y:S02]  /*0660*/  FSETP.GEU.AND P6, PT, R2, R17, PT ;  /* 0x000000110200720b */ /* 0x000fe40003fce000 */
[----:B----4-:R-:W-:Y:S02]  /*0670*/  SEL R8, R8, 0xff800000, P0 ;  /* 0xff80000008087807 */ /* 0x010fe40000000000 */
[----:B------:R-:W-:Y:S02]  /*0680*/  SEL R6, R9, 0xff800000, P0 ;  /* 0xff80000009067807 */ /* 0x000fe40000000000 */
[----:B------:R-:W-:-:S02]  /*0690*/  @!P3 FSEL R17, R17, R2, !P6 ;  /* 0x000000021111b208 */ /* 0x000fc40007000000 */
[----:B------:R-:W-:Y:S01]  /*06a0*/  FSETP.NAN.AND P3, PT, R8, R8, PT ;  /* 0x000000080800720b */ /* 0x000fe20003f68000 */
[----:B------:R-:W1:Y:S01]  /*06b0*/  LDC.64 R2, c[0x0][0x218] ;  /* 0x00008600ff027b82 */ /* 0x000e620000000a00 */
[----:B------:R-:W-:Y:S02]  /*06c0*/  FSETP.NAN.AND P6, PT, R6, R6, PT ;  /* 0x000000060600720b */ /* 0x000fe40003fc8000 */
[----:B------:R-:W-:Y:S02]  /*06d0*/  FSETP.GEU.AND P0, PT, R0, R7, PT ;  /* 0x000000070000720b */ /* 0x000fe40003f0e000 */
[----:B-----5:R-:W-:Y:S02]  /*06e0*/  SEL R9, R12, 0xff800000, P4 ;  /* 0xff8000000c097807 */ /* 0x020fe40002000000 */
[----:B------:R-:W-:Y:S02]  /*06f0*/  SEL R13, R13, 0xff800000, P4 ;  /* 0xff8000000d0d7807 */ /* 0x000fe40002000000 */
[----:B------:R-:W-:-:S02]  /*0700*/  @!P1 FSEL R7, R7, R0, !P0 ;  /* 0x0000000007079208 */ /* 0x000fc40004000000 */
[----:B------:R-:W-:Y:S02]  /*0710*/  SEL R14, R14, 0xff800000, P2 ;  /* 0xff8000000e0e7807 */ /* 0x000fe40001000000 */
[----:B------:R-:W-:Y:S02]  /*0720*/  SEL R0, R15, 0xff800000, P2 ;  /* 0xff8000000f007807 */ /* 0x000fe40001000000 */
[----:B------:R-:W-:Y:S02]  /*0730*/  FSETP.NAN.AND P1, PT, R9, R9, PT ;  /* 0x000000090900720b */ /* 0x000fe40003f28000 */
[----:B------:R-:W-:Y:S02]  /*0740*/  FSETP.NAN.AND P0, PT, R13, R13, PT ;  /* 0x0000000d0d00720b */ /* 0x000fe40003f08000 */
[----:B------:R-:W-:Y:S02]  /*0750*/  FSETP.GEU.AND P2, PT, R17, R8, PT ;  /* 0x000000081100720b */ /* 0x000fe40003f4e000 */
[----:B------:R-:W-:-:S02]  /*0760*/  FSETP.GEU.AND P4, PT, R7, R6, PT ;  /* 0x000000060700720b */ /* 0x000fc40003f8e000 */
[----:B------:R-:W-:Y:S02]  /*0770*/  @!P3 FSEL R8, R8, R17, !P2 ;  /* 0x000000110808b208 */ /* 0x000fe40005000000 */
[----:B------:R-:W-:Y:S02]  /*0780*/  @!P6 FSEL R6, R6, R7, !P4 ;  /* 0x000000070606e208 */ /* 0x000fe40006000000 */
[----:B------:R-:W-:Y:S02]  /*0790*/  FSETP.NAN.AND P2, PT, R14, R14, PT ;  /* 0x0000000e0e00720b */ /* 0x000fe40003f48000 */
[----:B------:R-:W-:Y:S02]  /*07a0*/  FSETP.NAN.AND P3, PT, R0, R0, PT ;  /* 0x000000000000720b */ /* 0x000fe40003f68000 */
[----:B------:R-:W-:Y:S02]  /*07b0*/  FSETP.GEU.AND P4, PT, R8, R9, PT ;  /* 0x000000090800720b */ /* 0x000fe40003f8e000 */
[----:B------:R-:W-:-:S02]  /*07c0*/  FSETP.GEU.AND P6, PT, R6, R13, PT ;  /* 0x0000000d0600720b */ /* 0x000fc40003fce000 */
[----:B------:R-:W-:Y:S02]  /*07d0*/  SEL R4, R4, 0xff800000, !P5 ;  /* 0xff80000004047807 */ /* 0x000fe40006800000 */
[----:B------:R-:W-:Y:S02]  /*07e0*/  SEL R5, R5, 0xff800000, !P5 ;  /* 0xff80000005057807 */ /* 0x000fe40006800000 */
[----:B------:R-:W-:Y:S02]  /*07f0*/  @!P1 FSEL R9, R9, R8, !P4 ;  /* 0x0000000809099208 */ /* 0x000fe40006000000 */
[----:B------:R-:W-:Y:S02]  /*0800*/  @!P0 FSEL R13, R13, R6, !P6 ;  /* 0x000000060d0d8208 */ /* 0x000fe40007000000 */
[----:B------:R-:W-:Y:S02]  /*0810*/  FSETP.NAN.AND P1, PT, R4, R4, PT ;  /* 0x000000040400720b */ /* 0x000fe40003f28000 */
[----:B------:R-:W-:-:S02]  /*0820*/  FSETP.NAN.AND P0, PT, R5, R5, PT ;  /* 0x000000050500720b */ /* 0x000fc40003f08000 */
[----:B------:R-:W-:Y:S02]  /*0830*/  FSETP.GEU.AND P4, PT, R9, R14, PT ;  /* 0x0000000e0900720b */ /* 0x000fe40003f8e000 */
[----:B------:R-:W-:Y:S02]  /*0840*/  FSETP.GEU.AND P5, PT, R13, R0, PT ;  /* 0x000000000d00720b */ /* 0x000fe40003fae000 */
[----:B------:R-:W-:Y:S02]  /*0850*/  @!P2 FSEL R14, R14, R9, !P4 ;  /* 0x000000090e0ea208 */ /* 0x000fe40006000000 */
[----:B------:R-:W-:Y:S02]  /*0860*/  @!P3 FSEL R0, R0, R13, !P5 ;  /* 0x0000000d0000b208 */ /* 0x000fe40006800000 */
[----:B------:R-:W-:Y:S02]  /*0870*/  FSETP.GEU.AND P2, PT, R14, R4, PT ;  /* 0x000000040e00720b */ /* 0x000fe40003f4e000 */
[----:B------:R-:W-:Y:S01]  /*0880*/  FSETP.GEU.AND P3, PT, R0, R5, PT ;  /* 0x000000050000720b */ /* 0x000fe20003f6e000 */
[----:B-1----:R-:W-:Y:S01]  /*0890*/  IMAD.WIDE R2, R11, 0x4, R2 ;  /* 0x000000040b027825 */ /* 0x002fe200078e0202 */
[----:B------:R-:W-:-:S02]  /*08a0*/  @!P1 SEL R4, R4, R14, !P2 ;  /* 0x0000000e04049207 */ /* 0x000fc40005000000 */
[----:B------:R-:W-:-:S05]  /*08b0*/  @!P0 SEL R5, R5, R0, !P3 ;  /* 0x0000000005058207 */ /* 0x000fca0005800000 */
[----:B------:R-:W-:Y:S01]  /*08c0*/  STG.E.64 desc[UR4][R2.64], R4 ;  /* 0x0000000402007986 */ /* 0x000fe2000c101b04 */
[----:B------:R-:W-:Y:S05]  /*08d0*/  EXIT ;  /* 0x000000000000794d */ /* 0x000fea0003800000 */
.L_x_0:
[----:B------:R-:W-:-:S00]  /*08e0*/  BRA `(.L_x_0) ;  /* 0xfffffffc00fc7947 */ /* 0x000fc0000383ffff */
[----:B------:R-:W-:-:S00]  /*08f0*/  NOP ;  /* 0x0000000000007918 */ /* 0x000fc00000000000 */
        /* <DEDUP_REMOVED lines=8> */
.L_x_1:


//--------------------- .nv.constant0.triton_poi_fused_max_pool2d_with_indices_4 --------------------------
	.section	.nv.constant0.triton_poi_fused_max_pool2d_with_indices_4,"a",@progbits
	.sectionflags	@""
	.align	4
.nv.constant0.triton_poi_fused_max_pool2d_with_indices_4:
	.zero		548
